//
// Generated by NVIDIA NVVM Compiler
//
// Compiler Build ID: CL-36424714
// Cuda compilation tools, release 13.0, V13.0.88
// Based on NVVM 20.0.0
//

.version 9.0
.target sm_100
.address_size 64

	// .globl	_Z21compare_arrays_kernelPfS_S_fi

.visible .entry _Z21compare_arrays_kernelPfS_S_fi(
	.param .u64 .ptr .align 1 _Z21compare_arrays_kernelPfS_S_fi_param_0,
	.param .u64 .ptr .align 1 _Z21compare_arrays_kernelPfS_S_fi_param_1,
	.param .u64 .ptr .align 1 _Z21compare_arrays_kernelPfS_S_fi_param_2,
	.param .f32 _Z21compare_arrays_kernelPfS_S_fi_param_3,
	.param .u32 _Z21compare_arrays_kernelPfS_S_fi_param_4
)
{
	.reg .pred 	%p<3>;
	.reg .b32 	%r<7>;
	.reg .b32 	%f<6>;
	.reg .b64 	%rd<10>;

	ld.param.u64 	%rd1, [_Z21compare_arrays_kernelPfS_S_fi_param_0];
	ld.param.u64 	%rd2, [_Z21compare_arrays_kernelPfS_S_fi_param_1];
	ld.param.u64 	%rd3, [_Z21compare_arrays_kernelPfS_S_fi_param_2];
	ld.param.f32 	%f1, [_Z21compare_arrays_kernelPfS_S_fi_param_3];
	ld.param.u32 	%r2, [_Z21compare_arrays_kernelPfS_S_fi_param_4];
	mov.u32 	%r3, %ctaid.x;
	mov.u32 	%r4, %ntid.x;
	mov.u32 	%r5, %tid.x;
	mad.lo.s32 	%r1, %r3, %r4, %r5;
	setp.ge.s32 	%p1, %r1, %r2;
	@%p1 bra 	$L__BB0_3;
	cvta.to.global.u64 	%rd4, %rd1;
	cvta.to.global.u64 	%rd5, %rd2;
	mul.wide.s32 	%rd6, %r1, 4;
	add.s64 	%rd7, %rd4, %rd6;
	ld.global.f32 	%f2, [%rd7];
	add.s64 	%rd8, %rd5, %rd6;
	ld.global.f32 	%f3, [%rd8];
	sub.f32 	%f4, %f2, %f3;
	abs.f32 	%f5, %f4;
	setp.leu.f32 	%p2, %f5, %f1;
	@%p2 bra 	$L__BB0_3;
	cvta.to.global.u64 	%rd9, %rd3;
	atom.global.exch.b32 	%r6, [%rd9], 1065353216;
$L__BB0_3:
	ret;

}
	// .globl	_Z18matmul_cuda_kernelPfS_S_iii
.visible .entry _Z18matmul_cuda_kernelPfS_S_iii(
	.param .u64 .ptr .align 1 _Z18matmul_cuda_kernelPfS_S_iii_param_0,
	.param .u64 .ptr .align 1 _Z18matmul_cuda_kernelPfS_S_iii_param_1,
	.param .u64 .ptr .align 1 _Z18matmul_cuda_kernelPfS_S_iii_param_2,
	.param .u32 _Z18matmul_cuda_kernelPfS_S_iii_param_3,
	.param .u32 _Z18matmul_cuda_kernelPfS_S_iii_param_4,
	.param .u32 _Z18matmul_cuda_kernelPfS_S_iii_param_5
)
{
	.reg .pred 	%p<13>;
	.reg .b32 	%r<43>;
	.reg .b32 	%f<68>;
	.reg .b64 	%rd<53>;

	ld.param.u64 	%rd7, [_Z18matmul_cuda_kernelPfS_S_iii_param_0];
	ld.param.u64 	%rd8, [_Z18matmul_cuda_kernelPfS_S_iii_param_1];
	ld.param.u64 	%rd6, [_Z18matmul_cuda_kernelPfS_S_iii_param_2];
	ld.param.u32 	%r20, [_Z18matmul_cuda_kernelPfS_S_iii_param_3];
	ld.param.u32 	%r18, [_Z18matmul_cuda_kernelPfS_S_iii_param_4];
	ld.param.u32 	%r19, [_Z18matmul_cuda_kernelPfS_S_iii_param_5];
	cvta.to.global.u64 	%rd1, %rd8;
	cvta.to.global.u64 	%rd2, %rd7;
	mov.u32 	%r22, %ctaid.y;
	mov.u32 	%r23, %ntid.y;
	mov.u32 	%r24, %tid.y;
	mad.lo.s32 	%r25, %r22, %r23, %r24;
	mov.u32 	%r26, %ctaid.x;
	mov.u32 	%r27, %ntid.x;
	mov.u32 	%r28, %tid.x;
	mad.lo.s32 	%r2, %r26, %r27, %r28;
	setp.ge.s32 	%p1, %r2, %r19;
	setp.ge.s32 	%p2, %r25, %r20;
	or.pred  	%p3, %p1, %p2;
	@%p3 bra 	$L__BB1_14;
	setp.lt.s32 	%p4, %r18, 1;
	mov.f32 	%f67, 0f00000000;
	@%p4 bra 	$L__BB1_13;
	mul.lo.s32 	%r3, %r18, %r25;
	and.b32  	%r4, %r18, 7;
	setp.lt.u32 	%p5, %r18, 8;
	mov.f32 	%f67, 0f00000000;
	mov.b32 	%r41, 0;
	@%p5 bra 	$L__BB1_5;
	and.b32  	%r41, %r18, 2147483640;
	neg.s32 	%r39, %r41;
	shl.b32 	%r7, %r19, 3;
	mul.wide.u32 	%rd9, %r3, 4;
	add.s64 	%rd10, %rd9, %rd2;
	add.s64 	%rd52, %rd10, 16;
	mov.f32 	%f67, 0f00000000;
	mul.wide.s32 	%rd13, %r19, 4;
	mov.u32 	%r38, %r2;
$L__BB1_4:
	.pragma "nounroll";
	ld.global.f32 	%f17, [%rd52+-16];
	mul.wide.s32 	%rd11, %r38, 4;
	add.s64 	%rd12, %rd1, %rd11;
	ld.global.f32 	%f18, [%rd12];
	fma.rn.f32 	%f19, %f17, %f18, %f67;
	ld.global.f32 	%f20, [%rd52+-12];
	add.s64 	%rd14, %rd12, %rd13;
	ld.global.f32 	%f21, [%rd14];
	fma.rn.f32 	%f22, %f20, %f21, %f19;
	ld.global.f32 	%f23, [%rd52+-8];
	add.s64 	%rd15, %rd14, %rd13;
	ld.global.f32 	%f24, [%rd15];
	fma.rn.f32 	%f25, %f23, %f24, %f22;
	ld.global.f32 	%f26, [%rd52+-4];
	add.s64 	%rd16, %rd15, %rd13;
	ld.global.f32 	%f27, [%rd16];
	fma.rn.f32 	%f28, %f26, %f27, %f25;
	ld.global.f32 	%f29, [%rd52];
	add.s64 	%rd17, %rd16, %rd13;
	ld.global.f32 	%f30, [%rd17];
	fma.rn.f32 	%f31, %f29, %f30, %f28;
	ld.global.f32 	%f32, [%rd52+4];
	add.s64 	%rd18, %rd17, %rd13;
	ld.global.f32 	%f33, [%rd18];
	fma.rn.f32 	%f34, %f32, %f33, %f31;
	ld.global.f32 	%f35, [%rd52+8];
	add.s64 	%rd19, %rd18, %rd13;
	ld.global.f32 	%f36, [%rd19];
	fma.rn.f32 	%f37, %f35, %f36, %f34;
	ld.global.f32 	%f38, [%rd52+12];
	add.s64 	%rd20, %rd19, %rd13;
	ld.global.f32 	%f39, [%rd20];
	fma.rn.f32 	%f67, %f38, %f39, %f37;
	add.s32 	%r39, %r39, 8;
	add.s32 	%r38, %r38, %r7;
	add.s64 	%rd52, %rd52, 32;
	setp.ne.s32 	%p6, %r39, 0;
	@%p6 bra 	$L__BB1_4;
$L__BB1_5:
	setp.eq.s32 	%p7, %r4, 0;
	@%p7 bra 	$L__BB1_13;
	and.b32  	%r13, %r18, 3;
	setp.lt.u32 	%p8, %r4, 4;
	@%p8 bra 	$L__BB1_8;
	add.s32 	%r30, %r41, %r3;
	mul.wide.u32 	%rd21, %r30, 4;
	add.s64 	%rd22, %rd2, %rd21;
	ld.global.f32 	%f41, [%rd22];
	mad.lo.s32 	%r31, %r41, %r19, %r2;
	mul.wide.s32 	%rd23, %r31, 4;
	add.s64 	%rd24, %rd1, %rd23;
	ld.global.f32 	%f42, [%rd24];
	fma.rn.f32 	%f43, %f41, %f42, %f67;
	cvt.u64.u32 	%rd25, %r3;
	cvt.u64.u32 	%rd26, %r41;
	add.s64 	%rd27, %rd26, %rd25;
	shl.b64 	%rd28, %rd27, 2;
	add.s64 	%rd29, %rd2, %rd28;
	ld.global.f32 	%f44, [%rd29+4];
	mul.wide.s32 	%rd30, %r19, 4;
	add.s64 	%rd31, %rd24, %rd30;
	ld.global.f32 	%f45, [%rd31];
	fma.rn.f32 	%f46, %f44, %f45, %f43;
	ld.global.f32 	%f47, [%rd29+8];
	add.s64 	%rd32, %rd31, %rd30;
	ld.global.f32 	%f48, [%rd32];
	fma.rn.f32 	%f49, %f47, %f48, %f46;
	ld.global.f32 	%f50, [%rd29+12];
	add.s64 	%rd33, %rd32, %rd30;
	ld.global.f32 	%f51, [%rd33];
	fma.rn.f32 	%f67, %f50, %f51, %f49;
	add.s32 	%r41, %r41, 4;
$L__BB1_8:
	setp.eq.s32 	%p9, %r13, 0;
	@%p9 bra 	$L__BB1_13;
	setp.eq.s32 	%p10, %r13, 1;
	@%p10 bra 	$L__BB1_11;
	add.s32 	%r32, %r41, %r3;
	mul.wide.u32 	%rd34, %r32, 4;
	add.s64 	%rd35, %rd2, %rd34;
	ld.global.f32 	%f53, [%rd35];
	mad.lo.s32 	%r33, %r41, %r19, %r2;
	mul.wide.s32 	%rd36, %r33, 4;
	add.s64 	%rd37, %rd1, %rd36;
	ld.global.f32 	%f54, [%rd37];
	fma.rn.f32 	%f55, %f53, %f54, %f67;
	cvt.u64.u32 	%rd38, %r3;
	cvt.u64.u32 	%rd39, %r41;
	add.s64 	%rd40, %rd39, %rd38;
	shl.b64 	%rd41, %rd40, 2;
	add.s64 	%rd42, %rd2, %rd41;
	ld.global.f32 	%f56, [%rd42+4];
	mul.wide.s32 	%rd43, %r19, 4;
	add.s64 	%rd44, %rd37, %rd43;
	ld.global.f32 	%f57, [%rd44];
	fma.rn.f32 	%f67, %f56, %f57, %f55;
	add.s32 	%r41, %r41, 2;
$L__BB1_11:
	and.b32  	%r34, %r18, 1;
	setp.eq.b32 	%p11, %r34, 1;
	not.pred 	%p12, %p11;
	@%p12 bra 	$L__BB1_13;
	add.s32 	%r35, %r41, %r3;
	mul.wide.u32 	%rd45, %r35, 4;
	add.s64 	%rd46, %rd2, %rd45;
	ld.global.f32 	%f58, [%rd46];
	mad.lo.s32 	%r36, %r41, %r19, %r2;
	mul.wide.s32 	%rd47, %r36, 4;
	add.s64 	%rd48, %rd1, %rd47;
	ld.global.f32 	%f59, [%rd48];
	fma.rn.f32 	%f67, %f58, %f59, %f67;
$L__BB1_13:
	mad.lo.s32 	%r37, %r19, %r25, %r2;
	cvta.to.global.u64 	%rd49, %rd6;
	mul.wide.s32 	%rd50, %r37, 4;
	add.s64 	%rd51, %rd49, %rd50;
	st.global.f32 	[%rd51], %f67;
$L__BB1_14:
	ret;

}


// ===== COMPILED SASS (sm_100) =====

	.target	sm_100

	.elftype	@"ET_EXEC"


//--------------------- .note.nv.tkinfo           --------------------------
	.section	.note.nv.tkinfo,"",@"SHT_NOTE"
	.sectionflags	@"SHF_NOTE_NV_TKINFO"
	.tkinfo
        /*0018*/ 	.word	0x00000002
        /*0030*/ 	.string	""
        /*0030*/ 	.string	"ptxas"
        /*0030*/ 	.string	"Cuda compilation tools, release 13.0, V13.0.88"
        /*0030*/ 	.string	"Build cuda_13.0.r13.0/compiler.36424714_0"
        /*0030*/ 	.string	"-arch sm_100 -m 64 "



//--------------------- .note.nv.cuinfo           --------------------------
	.section	.note.nv.cuinfo,"",@"SHT_NOTE"
	.sectionflags	@"SHF_NOTE_NV_CUINFO"
        /*0018*/ 	.short	0x0002
        /*001a*/ 	.short	0x0064
        /*001c*/ 	.short	0x0082
	.zero		2


//--------------------- .nv.info                  --------------------------
	.section	.nv.info,"",@"SHT_CUDA_INFO"
	.align	4


	//----- nvinfo : EIATTR_REGCOUNT
	.align		4
        /*0000*/ 	.byte	0x04, 0x2f
        /*0002*/ 	.short	(.L_1 - .L_0)
	.align		4
.L_0:
        /*0004*/ 	.word	index@(_Z21compare_arrays_kernelPfS_S_fi)
        /*0008*/ 	.word	0x0000000a


	//----- nvinfo : EIATTR_FRAME_SIZE
	.align		4
.L_1:
        /*000c*/ 	.byte	0x04, 0x11
        /*000e*/ 	.short	(.L_3 - .L_2)
	.align		4
.L_2:
        /*0010*/ 	.word	index@(_Z21compare_arrays_kernelPfS_S_fi)
        /*0014*/ 	.word	0x00000000


	//----- nvinfo : EIATTR_REGCOUNT
	.align		4
.L_3:
        /*0018*/ 	.byte	0x04, 0x2f
        /*001a*/ 	.short	(.L_5 - .L_4)
	.align		4
.L_4:
        /*001c*/ 	.word	index@(_Z18matmul_cuda_kernelPfS_S_iii)
        /*0020*/ 	.word	0x00000020


	//----- nvinfo : EIATTR_FRAME_SIZE
	.align		4
.L_5:
        /*0024*/ 	.byte	0x04, 0x11
        /*0026*/ 	.short	(.L_7 - .L_6)
	.align		4
.L_6:
        /*0028*/ 	.word	index@(_Z18matmul_cuda_kernelPfS_S_iii)
        /*002c*/ 	.word	0x00000000


	//----- nvinfo : EIATTR_MIN_STACK_SIZE
	.align		4
.L_7:
        /*0030*/ 	.byte	0x04, 0x12
        /*0032*/ 	.short	(.L_9 - .L_8)
	.align		4
.L_8:
        /*0034*/ 	.word	index@(_Z18matmul_cuda_kernelPfS_S_iii)
        /*0038*/ 	.word	0x00000000


	//----- nvinfo : EIATTR_MIN_STACK_SIZE
	.align		4
.L_9:
        /*003c*/ 	.byte	0x04, 0x12
        /*003e*/ 	.short	(.L_11 - .L_10)
	.align		4
.L_10:
        /*0040*/ 	.word	index@(_Z21compare_arrays_kernelPfS_S_fi)
        /*0044*/ 	.word	0x00000000
.L_11:


//--------------------- .nv.compat                --------------------------
	.section	.nv.compat,"",@"SHT_CUDA_COMPAT_INFO"
	.align	4
        /*0000*/ 	.byte	0x02, 0x09, 0x00, 0x00, 0x02, 0x02, 0x01, 0x00, 0x02, 0x05, 0x05, 0x00, 0x03, 0x07, 0x01, 0x01
        /*0010*/ 	.byte	0x02, 0x03, 0x00, 0x00, 0x02, 0x06, 0x01, 0x00, 0x04, 0x0b, 0x08, 0x00, 0x09, 0x00, 0x00, 0x00
        /*0020*/ 	.byte	0x00, 0x00, 0x00, 0x00


//--------------------- .nv.info._Z18matmul_cuda_kernelPfS_S_iii --------------------------
	.section	.nv.info._Z18matmul_cuda_kernelPfS_S_iii,"",@"SHT_CUDA_INFO"
	.sectionflags	@""
	.align	4


	//----- nvinfo : EIATTR_CUDA_API_VERSION
	.align		4
        /*0000*/ 	.byte	0x04, 0x37
        /*0002*/ 	.short	(.L_13 - .L_12)
.L_12:
        /*0004*/ 	.word	0x00000082


	//----- nvinfo : EIATTR_KPARAM_INFO
	.align		4
.L_13:
        /*0008*/ 	.byte	0x04, 0x17
        /*000a*/ 	.short	(.L_15 - .L_14)
.L_14:
        /*000c*/ 	.word	0x00000000
        /*0010*/ 	.short	0x0005
        /*0012*/ 	.short	0x0020
        /*0014*/ 	.byte	0x00, 0xf0, 0x11, 0x00


	//----- nvinfo : EIATTR_KPARAM_INFO
	.align		4
.L_15:
        /*0018*/ 	.byte	0x04, 0x17
        /*001a*/ 	.short	(.L_17 - .L_16)
.L_16:
        /*001c*/ 	.word	0x00000000
        /*0020*/ 	.short	0x0004
        /*0022*/ 	.short	0x001c
        /*0024*/ 	.byte	0x00, 0xf0, 0x11, 0x00


	//----- nvinfo : EIATTR_KPARAM_INFO
	.align		4
.L_17:
        /*0028*/ 	.byte	0x04, 0x17
        /*002a*/ 	.short	(.L_19 - .L_18)
.L_18:
        /*002c*/ 	.word	0x00000000
        /*0030*/ 	.short	0x0003
        /*0032*/ 	.short	0x0018
        /*0034*/ 	.byte	0x00, 0xf0, 0x11, 0x00


	//----- nvinfo : EIATTR_KPARAM_INFO
	.align		4
.L_19:
        /*0038*/ 	.byte	0x04, 0x17
        /*003a*/ 	.short	(.L_21 - .L_20)
.L_20:
        /*003c*/ 	.word	0x00000000
        /*0040*/ 	.short	0x0002
        /*0042*/ 	.short	0x0010
        /*0044*/ 	.byte	0x00, 0xf5, 0x21, 0x00


	//----- nvinfo : EIATTR_KPARAM_INFO
	.align		4
.L_21:
        /*0048*/ 	.byte	0x04, 0x17
        /*004a*/ 	.short	(.L_23 - .L_22)
.L_22:
        /*004c*/ 	.word	0x00000000
        /*0050*/ 	.short	0x0001
        /*0052*/ 	.short	0x0008
        /*0054*/ 	.byte	0x00, 0xf5, 0x21, 0x00


	//----- nvinfo : EIATTR_KPARAM_INFO
	.align		4
.L_23:
        /*0058*/ 	.byte	0x04, 0x17
        /*005a*/ 	.short	(.L_25 - .L_24)
.L_24:
        /*005c*/ 	.word	0x00000000
        /*0060*/ 	.short	0x0000
        /*0062*/ 	.short	0x0000
        /*0064*/ 	.byte	0x00, 0xf5, 0x21, 0x00


	//----- nvinfo : EIATTR_SPARSE_MMA_MASK
	.align		4
.L_25:
        /*0068*/ 	.byte	0x03, 0x50
        /*006a*/ 	.short	0x0000


	//----- nvinfo : EIATTR_MAXREG_COUNT
	.align		4
        /*006c*/ 	.byte	0x03, 0x1b
        /*006e*/ 	.short	0x00ff


	//----- nvinfo : EIATTR_MERCURY_ISA_VERSION
	.align		4
        /*0070*/ 	.byte	0x03, 0x5f
        /*0072*/ 	.short	0x0101


	//----- nvinfo : EIATTR_VRC_CTA_INIT_COUNT
	.align		4
        /*0074*/ 	.byte	0x02, 0x4a
	.zero		1
	.zero		1


	//----- nvinfo : EIATTR_EXIT_INSTR_OFFSETS
	.align		4
        /*0078*/ 	.byte	0x04, 0x1c
        /*007a*/ 	.short	(.L_27 - .L_26)


	//   ....[0]....
.L_26:
        /*007c*/ 	.word	0x000000d0


	//   ....[1]....
        /*0080*/ 	.word	0x000008f0


	//----- nvinfo : EIATTR_CBANK_PARAM_SIZE
	.align		4
.L_27:
        /*0084*/ 	.byte	0x03, 0x19
        /*0086*/ 	.short	0x0024


	//----- nvinfo : EIATTR_PARAM_CBANK
	.align		4
        /*0088*/ 	.byte	0x04, 0x0a
        /*008a*/ 	.short	(.L_29 - .L_28)
	.align		4
.L_28:
        /*008c*/ 	.word	index@(.nv.constant0._Z18matmul_cuda_kernelPfS_S_iii)
        /*0090*/ 	.short	0x0380
        /*0092*/ 	.short	0x0024


	//----- nvinfo : EIATTR_SW_WAR
	.align		4
.L_29:
        /*0094*/ 	.byte	0x04, 0x36
        /*0096*/ 	.short	(.L_31 - .L_30)
.L_30:
        /*0098*/ 	.word	0x00000008
.L_31:


//--------------------- .nv.info._Z21compare_arrays_kernelPfS_S_fi --------------------------
	.section	.nv.info._Z21compare_arrays_kernelPfS_S_fi,"",@"SHT_CUDA_INFO"
	.sectionflags	@""
	.align	4


	//----- nvinfo : EIATTR_CUDA_API_VERSION
	.align		4
        /*0000*/ 	.byte	0x04, 0x37
        /*0002*/ 	.short	(.L_33 - .L_32)
.L_32:
        /*0004*/ 	.word	0x00000082


	//----- nvinfo : EIATTR_KPARAM_INFO
	.align		4
.L_33:
        /*0008*/ 	.byte	0x04, 0x17
        /*000a*/ 	.short	(.L_35 - .L_34)
.L_34:
        /*000c*/ 	.word	0x00000000
        /*0010*/ 	.short	0x0004
        /*0012*/ 	.short	0x001c
        /*0014*/ 	.byte	0x00, 0xf0, 0x11, 0x00


	//----- nvinfo : EIATTR_KPARAM_INFO
	.align		4
.L_35:
        /*0018*/ 	.byte	0x04, 0x17
        /*001a*/ 	.short	(.L_37 - .L_36)
.L_36:
        /*001c*/ 	.word	0x00000000
        /*0020*/ 	.short	0x0003
        /*0022*/ 	.short	0x0018
        /*0024*/ 	.byte	0x00, 0xf0, 0x11, 0x00


	//----- nvinfo : EIATTR_KPARAM_INFO
	.align		4
.L_37:
        /*0028*/ 	.byte	0x04, 0x17
        /*002a*/ 	.short	(.L_39 - .L_38)
.L_38:
        /*002c*/ 	.word	0x00000000
        /*0030*/ 	.short	0x0002
        /*0032*/ 	.short	0x0010
        /*0034*/ 	.byte	0x00, 0xf5, 0x21, 0x00


	//----- nvinfo : EIATTR_KPARAM_INFO
	.align		4
.L_39:
        /*0038*/ 	.byte	0x04, 0x17
        /*003a*/ 	.short	(.L_41 - .L_40)
.L_40:
        /*003c*/ 	.word	0x00000000
        /*0040*/ 	.short	0x0001
        /*0042*/ 	.short	0x0008
        /*0044*/ 	.byte	0x00, 0xf5, 0x21, 0x00


	//----- nvinfo : EIATTR_KPARAM_INFO
	.align		4
.L_41:
        /*0048*/ 	.byte	0x04, 0x17
        /*004a*/ 	.short	(.L_43 - .L_42)
.L_42:
        /*004c*/ 	.word	0x00000000
        /*0050*/ 	.short	0x0000
        /*0052*/ 	.short	0x0000
        /*0054*/ 	.byte	0x00, 0xf5, 0x21, 0x00


	//----- nvinfo : EIATTR_SPARSE_MMA_MASK
	.align		4
.L_43:
        /*0058*/ 	.byte	0x03, 0x50
        /*005a*/ 	.short	0x0000


	//----- nvinfo : EIATTR_MAXREG_COUNT
	.align		4
        /*005c*/ 	.byte	0x03, 0x1b
        /*005e*/ 	.short	0x00ff


	//----- nvinfo : EIATTR_MERCURY_ISA_VERSION
	.align		4
        /*0060*/ 	.byte	0x03, 0x5f
        /*0062*/ 	.short	0x0101


	//----- nvinfo : EIATTR_VRC_CTA_INIT_COUNT
	.align		4
        /*0064*/ 	.byte	0x02, 0x4a
	.zero		1
	.zero		1


	//----- nvinfo : EIATTR_EXIT_INSTR_OFFSETS
	.align		4
        /*0068*/ 	.byte	0x04, 0x1c
        /*006a*/ 	.short	(.L_45 - .L_44)


	//   ....[0]....
.L_44:
        /*006c*/ 	.word	0x00000070


	//   ....[1]....
        /*0070*/ 	.word	0x00000120


	//   ....[2]....
        /*0074*/ 	.word	0x00000160


	//----- nvinfo : EIATTR_CBANK_PARAM_SIZE
	.align		4
.L_45:
        /*0078*/ 	.byte	0x03, 0x19
        /*007a*/ 	.short	0x0020


	//----- nvinfo : EIATTR_PARAM_CBANK
	.align		4
        /*007c*/ 	.byte	0x04, 0x0a
        /*007e*/ 	.short	(.L_47 - .L_46)
	.align		4
.L_46:
        /*0080*/ 	.word	index@(.nv.constant0._Z21compare_arrays_kernelPfS_S_fi)
        /*0084*/ 	.short	0x0380
        /*0086*/ 	.short	0x0020


	//----- nvinfo : EIATTR_SW_WAR
	.align		4
.L_47:
        /*0088*/ 	.byte	0x04, 0x36
        /*008a*/ 	.short	(.L_49 - .L_48)
.L_48:
        /*008c*/ 	.word	0x00000008
.L_49:


//--------------------- .nv.callgraph             --------------------------
	.section	.nv.callgraph,"",@"SHT_CUDA_CALLGRAPH"
	.align	4
	.sectionentsize	8
	.align		4
        /*0000*/ 	.word	0x00000000
	.align		4
        /*0004*/ 	.word	0xffffffff
	.align		4
        /*0008*/ 	.word	0x00000000
	.align		4
        /*000c*/ 	.word	0xfffffffe
	.align		4
        /*0010*/ 	.word	0x00000000
	.align		4
        /*0014*/ 	.word	0xfffffffd
	.align		4
        /*0018*/ 	.word	0x00000000
	.align		4
        /*001c*/ 	.word	0xfffffffc


//--------------------- .text._Z18matmul_cuda_kernelPfS_S_iii --------------------------
	.section	.text._Z18matmul_cuda_kernelPfS_S_iii,"ax",@progbits
	.align	128
        .global         _Z18matmul_cuda_kernelPfS_S_iii
        .type           _Z18matmul_cuda_kernelPfS_S_iii,@function
        .size           _Z18matmul_cuda_kernelPfS_S_iii,(.L_x_6 - _Z18matmul_cuda_kernelPfS_S_iii)
        .other          _Z18matmul_cuda_kernelPfS_S_iii,@"STO_CUDA_ENTRY STV_DEFAULT"
_Z18matmul_cuda_kernelPfS_S_iii:
.text._Z18matmul_cuda_kernelPfS_S_iii:
[----:B------:R-:W-:Y:S01]  /*0000*/  LDC R1, c[0x0][0x37c] ;  /* 0x0000df00ff017b82 */ /* 0x000fe20000000800 */
[----:B------:R-:W0:Y:S07]  /*0010*/  S2R R3, SR_TID.Y ;  /* 0x0000000000037919 */ /* 0x000e2e0000002200 */
[----:B------:R-:W0:Y:S01]  /*0020*/  S2UR UR4, SR_CTAID.Y ;  /* 0x00000000000479c3 */ /* 0x000e220000002600 */
[----:B------:R-:W1:Y:S01]  /*0030*/  LDCU UR6, c[0x0][0x398] ;  /* 0x00007300ff0677ac */ /* 0x000e620008000800 */
[----:B------:R-:W2:Y:S06]  /*0040*/  S2R R5, SR_TID.X ;  /* 0x0000000000057919 */ /* 0x000eac0000002100 */
[----:B------:R-:W0:Y:S08]  /*0050*/  LDC R0, c[0x0][0x364] ;  /* 0x0000d900ff007b82 */ /* 0x000e300000000800 */
[----:B------:R-:W2:Y:S08]  /*0060*/  S2UR UR5, SR_CTAID.X ;  /* 0x00000000000579c3 */ /* 0x000eb00000002500 */
[----:B------:R-:W2:Y:S08]  /*0070*/  LDC R16, c[0x0][0x360] ;  /* 0x0000d800ff107b82 */ /* 0x000eb00000000800 */
[----:B------:R-:W3:Y:S01]  /*0080*/  LDC R17, c[0x0][0x3a0] ;  /* 0x0000e800ff117b82 */ /* 0x000ee20000000800 */
[----:B0-----:R-:W-:-:S05]  /*0090*/  IMAD R0, R0, UR4, R3 ;  /* 0x0000000400007c24 */ /* 0x001fca000f8e0203 */
[----:B-1----:R-:W-:Y:S01]  /*00a0*/  ISETP.GE.AND P0, PT, R0, UR6, PT ;  /* 0x0000000600007c0c */ /* 0x002fe2000bf06270 */
[----:B--2---:R-:W-:-:S05]  /*00b0*/  IMAD R16, R16, UR5, R5 ;  /* 0x0000000510107c24 */ /* 0x004fca000f8e0205 */
[----:B---3--:R-:W-:-:S13]  /*00c0*/  ISETP.GE.OR P0, PT, R16, R17, P0 ;  /* 0x000000111000720c */ /* 0x008fda0000706670 */
[----:B------:R-:W-:Y:S05]  /*00d0*/  @P0 EXIT ;  /* 0x000000000000094d */ /* 0x000fea0003800000 */
[----:B------:R-:W0:Y:S01]  /*00e0*/  LDC R19, c[0x0][0x39c] ;  /* 0x0000e700ff137b82 */ /* 0x000e220000000800 */
[----:B------:R-:W1:Y:S01]  /*00f0*/  LDCU.64 UR4, c[0x0][0x358] ;  /* 0x00006b00ff0477ac */ /* 0x000e620008000a00 */
[----:B------:R-:W-:Y:S01]  /*0100*/  HFMA2 R24, -RZ, RZ, 0, 0 ;  /* 0x00000000ff187431 */ /* 0x000fe200000001ff */
[----:B0-----:R-:W-:-:S13]  /*0110*/  ISETP.GE.AND P0, PT, R19, 0x1, PT ;  /* 0x000000011300780c */ /* 0x001fda0003f06270 */
[----:B-1----:R-:W-:Y:S05]  /*0120*/  @!P0 BRA `(.L_x_0) ;  /* 0x0000000400e08947 */ /* 0x002fea0003800000 */
[C---:B------:R-:W-:Y:S01]  /*0130*/  ISETP.GE.U32.AND P1, PT, R19.reuse, 0x8, PT ;  /* 0x000000081300780c */ /* 0x040fe20003f26070 */
[----:B------:R-:W-:Y:S01]  /*0140*/  IMAD R20, R0, R19, RZ ;  /* 0x0000001300147224 */ /* 0x000fe200078e02ff */
[----:B------:R-:W-:Y:S02]  /*0150*/  LOP3.LUT R27, R19, 0x7, RZ, 0xc0, !PT ;  /* 0x00000007131b7812 */ /* 0x000fe400078ec0ff */
[----:B------:R-:W-:Y:S02]  /*0160*/  MOV R24, RZ ;  /* 0x000000ff00187202 */ /* 0x000fe40000000f00 */
[----:B------:R-:W-:Y:S02]  /*0170*/  ISETP.NE.AND P0, PT, R27, RZ, PT ;  /* 0x000000ff1b00720c */ /* 0x000fe40003f05270 */
[----:B------:R-:W-:-:S05]  /*0180*/  MOV R21, RZ ;  /* 0x000000ff00157202 */ /* 0x000fca0000000f00 */
[----:B------:R-:W-:Y:S06]  /*0190*/  @!P1 BRA `(.L_x_1) ;  /* 0x0000000000c49947 */ /* 0x000fec0003800000 */
[----:B------:R-:W0:Y:S01]  /*01a0*/  LDC.64 R2, c[0x0][0x380] ;  /* 0x0000e000ff027b82 */ /* 0x000e220000000a00 */
[----:B------:R-:W-:Y:S02]  /*01b0*/  LOP3.LUT R21, R19, 0x7ffffff8, RZ, 0xc0, !PT ;  /* 0x7ffffff813157812 */ /* 0x000fe400078ec0ff */
[----:B------:R-:W-:Y:S02]  /*01c0*/  MOV R24, RZ ;  /* 0x000000ff00187202 */ /* 0x000fe40000000f00 */
[----:B------:R-:W-:Y:S02]  /*01d0*/  MOV R18, R16 ;  /* 0x0000001000127202 */ /* 0x000fe40000000f00 */
[----:B------:R-:W-:Y:S01]  /*01e0*/  IADD3 R22, PT, PT, -R21, RZ, RZ ;  /* 0x000000ff15167210 */ /* 0x000fe20007ffe1ff */
[----:B0-----:R-:W-:-:S03]  /*01f0*/  IMAD.WIDE.U32 R2, R20, 0x4, R2 ;  /* 0x0000000414027825 */ /* 0x001fc600078e0002 */
[----:B------:R-:W-:-:S04]  /*0200*/  IADD3 R4, P1, PT, R2, 0x10, RZ ;  /* 0x0000001002047810 */ /* 0x000fc80007f3e0ff */
[----:B------:R-:W-:-:S09]  /*0210*/  IADD3.X R5, PT, PT, RZ, R3, RZ, P1, !PT ;  /* 0x00000003ff057210 */ /* 0x000fd20000ffe4ff */
.L_x_2:
[----:B------:R-:W0:Y:S01]  /*0220*/  LDC.64 R14, c[0x0][0x388] ;  /* 0x0000e200ff0e7b82 */ /* 0x000e220000000a00 */
[----:B------:R-:W-:Y:S02]  /*0230*/  MOV R2, R4 ;  /* 0x0000000400027202 */ /* 0x000fe40000000f00 */
[----:B------:R-:W-:-:S05]  /*0240*/  MOV R3, R5 ;  /* 0x0000000500037202 */ /* 0x000fca0000000f00 */
[----:B------:R-:W2:Y:S04]  /*0250*/  LDG.E R25, desc[UR4][R2.64+-0x10] ;  /* 0xfffff00402197981 */ /* 0x000ea8000c1e1900 */
[----:B------:R-:W3:Y:S04]  /*0260*/  LDG.E R23, desc[UR4][R2.64+-0xc] ;  /* 0xfffff40402177981 */ /* 0x000ee8000c1e1900 */
[----:B------:R-:W4:Y:S04]  /*0270*/  LDG.E R29, desc[UR4][R2.64+-0x8] ;  /* 0xfffff804021d7981 */ /* 0x000f28000c1e1900 */
[----:B------:R-:W5:Y:S01]  /*0280*/  LDG.E R28, desc[UR4][R2.64+-0x4] ;  /* 0xfffffc04021c7981 */ /* 0x000f62000c1e1900 */
[----:B0-----:R-:W-:-:S05]  /*0290*/  IMAD.WIDE R14, R18, 0x4, R14 ;  /* 0x00000004120e7825 */ /* 0x001fca00078e020e */
[----:B------:R0:W2:Y:S01]  /*02a0*/  LDG.E R26, desc[UR4][R14.64] ;  /* 0x000000040e1a7981 */ /* 0x0000a2000c1e1900 */
[----:B------:R-:W-:-:S04]  /*02b0*/  IMAD.WIDE R12, R17, 0x4, R14 ;  /* 0x00000004110c7825 */ /* 0x000fc800078e020e */
[C---:B------:R-:W-:Y:S02]  /*02c0*/  IMAD.WIDE R4, R17.reuse, 0x4, R12 ;  /* 0x0000000411047825 */ /* 0x040fe400078e020c */
[----:B------:R-:W3:Y:S02]  /*02d0*/  LDG.E R12, desc[UR4][R12.64] ;  /* 0x000000040c0c7981 */ /* 0x000ee4000c1e1900 */
[C---:B------:R-:W-:Y:S02]  /*02e0*/  IMAD.WIDE R8, R17.reuse, 0x4, R4 ;  /* 0x0000000411087825 */ /* 0x040fe400078e0204 */
[----:B------:R-:W4:Y:S02]  /*02f0*/  LDG.E R4, desc[UR4][R4.64] ;  /* 0x0000000404047981 */ /* 0x000f24000c1e1900 */
[C---:B------:R-:W-:Y:S02]  /*0300*/  IMAD.WIDE R6, R17.reuse, 0x4, R8 ;  /* 0x0000000411067825 */ /* 0x040fe400078e0208 */
[----:B------:R-:W5:Y:S02]  /*0310*/  LDG.E R8, desc[UR4][R8.64] ;  /* 0x0000000408087981 */ /* 0x000f64000c1e1900 */
[----:B------:R-:W-:-:S02]  /*0320*/  IMAD.WIDE R10, R17, 0x4, R6 ;  /* 0x00000004110a7825 */ /* 0x000fc400078e0206 */
[----:B------:R-:W5:Y:S04]  /*0330*/  LDG.E R5, desc[UR4][R2.64] ;  /* 0x0000000402057981 */ /* 0x000f68000c1e1900 */
[----:B------:R-:W5:Y:S01]  /*0340*/  LDG.E R6, desc[UR4][R6.64] ;  /* 0x0000000406067981 */ /* 0x000f62000c1e1900 */
[----:B0-----:R-:W-:-:S03]  /*0350*/  IMAD.WIDE R14, R17, 0x4, R10 ;  /* 0x00000004110e7825 */ /* 0x001fc600078e020a */
[----:B------:R-:W5:Y:S04]  /*0360*/  LDG.E R10, desc[UR4][R10.64] ;  /* 0x000000040a0a7981 */ /* 0x000f68000c1e1900 */
[----:B------:R-:W5:Y:S04]  /*0370*/  LDG.E R13, desc[UR4][R14.64] ;  /* 0x000000040e0d7981 */ /* 0x000f68000c1e1900 */
[----:B------:R-:W5:Y:S04]  /*0380*/  LDG.E R7, desc[UR4][R2.64+0x4] ;  /* 0x0000040402077981 */ /* 0x000f68000c1e1900 */
[----:B------:R-:W5:Y:S01]  /*0390*/  LDG.E R9, desc[UR4][R2.64+0xc] ;  /* 0x00000c0402097981 */ /* 0x000f62000c1e1900 */
[----:B--2---:R-:W-:Y:S01]  /*03a0*/  FFMA R26, R25, R26, R24 ;  /* 0x0000001a191a7223 */ /* 0x004fe20000000018 */
[----:B------:R-:W-:-:S02]  /*03b0*/  IMAD.WIDE R24, R17, 0x4, R14 ;  /* 0x0000000411187825 */ /* 0x000fc400078e020e */
[----:B------:R-:W2:Y:S04]  /*03c0*/  LDG.E R14, desc[UR4][R2.64+0x8] ;  /* 0x00000804020e7981 */ /* 0x000ea8000c1e1900 */
[----:B------:R-:W2:Y:S01]  /*03d0*/  LDG.E R24, desc[UR4][R24.64] ;  /* 0x0000000418187981 */ /* 0x000ea2000c1e1900 */
[----:B---3--:R-:W-:Y:S01]  /*03e0*/  FFMA R12, R23, R12, R26 ;  /* 0x0000000c170c7223 */ /* 0x008fe2000000001a */
[----:B------:R-:W-:-:S03]  /*03f0*/  IADD3 R22, PT, PT, R22, 0x8, RZ ;  /* 0x0000000816167810 */ /* 0x000fc60007ffe0ff */
[----:B----4-:R-:W-:Y:S01]  /*0400*/  FFMA R29, R29, R4, R12 ;  /* 0x000000041d1d7223 */ /* 0x010fe2000000000c */
[----:B------:R-:W-:-:S03]  /*0410*/  ISETP.NE.AND P1, PT, R22, RZ, PT ;  /* 0x000000ff1600720c */ /* 0x000fc60003f25270 */
[----:B-----5:R-:W-:Y:S01]  /*0420*/  FFMA R8, R28, R8, R29 ;  /* 0x000000081c087223 */ /* 0x020fe2000000001d */
[----:B------:R-:W-:-:S03]  /*0430*/  IADD3 R4, P2, PT, R2, 0x20, RZ ;  /* 0x0000002002047810 */ /* 0x000fc60007f5e0ff */
[----:B------:R-:W-:Y:S01]  /*0440*/  FFMA R6, R5, R6, R8 ;  /* 0x0000000605067223 */ /* 0x000fe20000000008 */
[----:B------:R-:W-:Y:S02]  /*0450*/  IADD3.X R5, PT, PT, RZ, R3, RZ, P2, !PT ;  /* 0x00000003ff057210 */ /* 0x000fe400017fe4ff */
[----:B------:R-:W-:Y:S01]  /*0460*/  LEA R18, R17, R18, 0x3 ;  /* 0x0000001211127211 */ /* 0x000fe200078e18ff */
[----:B------:R-:W-:-:S04]  /*0470*/  FFMA R7, R7, R10, R6 ;  /* 0x0000000a07077223 */ /* 0x000fc80000000006 */
[----:B--2---:R-:W-:-:S04]  /*0480*/  FFMA R14, R14, R13, R7 ;  /* 0x0000000d0e0e7223 */ /* 0x004fc80000000007 */
[----:B------:R-:W-:Y:S01]  /*0490*/  FFMA R24, R9, R24, R14 ;  /* 0x0000001809187223 */ /* 0x000fe2000000000e */
[----:B------:R-:W-:Y:S06]  /*04a0*/  @P1 BRA `(.L_x_2) ;  /* 0xfffffffc005c1947 */ /* 0x000fec000383ffff */
.L_x_1:
[----:B------:R-:W-:Y:S05]  /*04b0*/  @!P0 BRA `(.L_x_0) ;  /* 0x0000000000fc8947 */ /* 0x000fea0003800000 */
[----:B------:R-:W-:Y:S02]  /*04c0*/  ISETP.GE.U32.AND P1, PT, R27, 0x4, PT ;  /* 0x000000041b00780c */ /* 0x000fe40003f26070 */
[----:B------:R-:W-:-:S04]  /*04d0*/  LOP3.LUT R14, R19, 0x3, RZ, 0xc0, !PT ;  /* 0x00000003130e7812 */ /* 0x000fc800078ec0ff */
[----:B------:R-:W-:-:S07]  /*04e0*/  ISETP.NE.AND P0, PT, R14, RZ, PT ;  /* 0x000000ff0e00720c */ /* 0x000fce0003f05270 */
[----:B------:R-:W-:Y:S06]  /*04f0*/  @!P1 BRA `(.L_x_3) ;  /* 0x00000000006c9947 */ /* 0x000fec0003800000 */
[----:B------:R-:W0:Y:S01]  /*0500*/  LDC.64 R4, c[0x0][0x388] ;  /* 0x0000e200ff047b82 */ /* 0x000e220000000a00 */
[----:B------:R-:W1:Y:S01]  /*0510*/  LDCU.64 UR6, c[0x0][0x380] ;  /* 0x00007000ff0677ac */ /* 0x000e620008000a00 */
[----:B------:R-:W-:Y:S01]  /*0520*/  IMAD R7, R21, R17, R16 ;  /* 0x0000001115077224 */ /* 0x000fe200078e0210 */
[CC--:B------:R-:W-:Y:S02]  /*0530*/  IADD3 R3, PT, PT, R20.reuse, R21.reuse, RZ ;  /* 0x0000001514037210 */ /* 0x0c0fe40007ffe0ff */
[----:B------:R-:W-:-:S03]  /*0540*/  IADD3 R8, P1, PT, R20, R21, RZ ;  /* 0x0000001514087210 */ /* 0x000fc60007f3e0ff */
[----:B------:R-:W2:Y:S01]  /*0550*/  LDC.64 R12, c[0x0][0x380] ;  /* 0x0000e000ff0c7b82 */ /* 0x000ea20000000a00 */
[----:B0-----:R-:W-:-:S04]  /*0560*/  IMAD.WIDE R4, R7, 0x4, R4 ;  /* 0x0000000407047825 */ /* 0x001fc800078e0204 */
[----:B------:R-:W-:Y:S02]  /*0570*/  IMAD.WIDE R6, R17, 0x4, R4 ;  /* 0x0000000411067825 */ /* 0x000fe400078e0204 */
[----:B------:R-:W3:Y:S02]  /*0580*/  LDG.E R4, desc[UR4][R4.64] ;  /* 0x0000000404047981 */ /* 0x000ee4000c1e1900 */
[----:B--2---:R-:W-:Y:S01]  /*0590*/  IMAD.WIDE.U32 R12, R3, 0x4, R12 ;  /* 0x00000004030c7825 */ /* 0x004fe200078e000c */
[----:B------:R-:W-:Y:S02]  /*05a0*/  IADD3.X R3, PT, PT, RZ, RZ, RZ, P1, !PT ;  /* 0x000000ffff037210 */ /* 0x000fe40000ffe4ff */
[----:B-1----:R-:W-:-:S03]  /*05b0*/  LEA R2, P1, R8, UR6, 0x2 ;  /* 0x0000000608027c11 */ /* 0x002fc6000f8210ff */
[----:B------:R-:W3:Y:S01]  /*05c0*/  LDG.E R13, desc[UR4][R12.64] ;  /* 0x000000040c0d7981 */ /* 0x000ee2000c1e1900 */
[----:B------:R-:W-:Y:S01]  /*05d0*/  LEA.HI.X R3, R8, UR7, R3, 0x2, P1 ;  /* 0x0000000708037c11 */ /* 0x000fe200088f1403 */
[C---:B------:R-:W-:Y:S02]  /*05e0*/  IMAD.WIDE R8, R17.reuse, 0x4, R6 ;  /* 0x0000000411087825 */ /* 0x040fe400078e0206 */
[----:B------:R-:W2:Y:S04]  /*05f0*/  LDG.E R6, desc[UR4][R6.64] ;  /* 0x0000000406067981 */ /* 0x000ea8000c1e1900 */
[----:B------:R-:W2:Y:S01]  /*0600*/  LDG.E R15, desc[UR4][R2.64+0x4] ;  /* 0x00000404020f7981 */ /* 0x000ea2000c1e1900 */
[----:B------:R-:W-:-:S03]  /*0610*/  IMAD.WIDE R10, R17, 0x4, R8 ;  /* 0x00000004110a7825 */ /* 0x000fc600078e0208 */
[----:B------:R-:W4:Y:S04]  /*0620*/  LDG.E R22, desc[UR4][R8.64] ;  /* 0x0000000408167981 */ /* 0x000f28000c1e1900 */
[----:B------:R-:W4:Y:S04]  /*0630*/  LDG.E R18, desc[UR4][R2.64+0x8] ;  /* 0x0000080402127981 */ /* 0x000f28000c1e1900 */
[----:B------:R-:W5:Y:S04]  /*0640*/  LDG.E R26, desc[UR4][R2.64+0xc] ;  /* 0x00000c04021a7981 */ /* 0x000f68000c1e1900 */
[----:B------:R-:W5:Y:S01]  /*0650*/  LDG.E R10, desc[UR4][R10.64] ;  /* 0x000000040a0a7981 */ /* 0x000f62000c1e1900 */
[----:B------:R-:W-:Y:S01]  /*0660*/  IADD3 R21, PT, PT, R21, 0x4, RZ ;  /* 0x0000000415157810 */ /* 0x000fe20007ffe0ff */
[----:B---3--:R-:W-:-:S04]  /*0670*/  FFMA R24, R13, R4, R24 ;  /* 0x000000040d187223 */ /* 0x008fc80000000018 */
[----:B--2---:R-:W-:-:S04]  /*0680*/  FFMA R15, R15, R6, R24 ;  /* 0x000000060f0f7223 */ /* 0x004fc80000000018 */
[----:B----4-:R-:W-:-:S04]  /*0690*/  FFMA R15, R18, R22, R15 ;  /* 0x00000016120f7223 */ /* 0x010fc8000000000f */
[----:B-----5:R-:W-:-:S07]  /*06a0*/  FFMA R24, R26, R10, R15 ;  /* 0x0000000a1a187223 */ /* 0x020fce000000000f */
.L_x_3:
[----:B------:R-:W-:Y:S05]  /*06b0*/  @!P0 BRA `(.L_x_0) ;  /* 0x00000000007c8947 */ /* 0x000fea0003800000 */
[----:B------:R-:W-:Y:S01]  /*06c0*/  ISETP.NE.AND P1, PT, R14, 0x1, PT ;  /* 0x000000010e00780c */ /* 0x000fe20003f25270 */
[----:B------:R-:W0:Y:S01]  /*06d0*/  LDC.64 R10, c[0x0][0x380] ;  /* 0x0000e000ff0a7b82 */ /* 0x000e220000000a00 */
[----:B------:R-:W-:-:S04]  /*06e0*/  LOP3.LUT R19, R19, 0x1, RZ, 0xc0, !PT ;  /* 0x0000000113137812 */ /* 0x000fc800078ec0ff */
[----:B------:R-:W-:-:S03]  /*06f0*/  ISETP.NE.U32.AND P0, PT, R19, 0x1, PT ;  /* 0x000000011300780c */ /* 0x000fc60003f05070 */
[----:B------:R-:W1:Y:S04]  /*0700*/  LDC.64 R8, c[0x0][0x388] ;  /* 0x0000e200ff087b82 */ /* 0x000e680000000a00 */
[CC--:B------:R-:W-:Y:S02]  /*0710*/  @P1 IADD3 R13, PT, PT, R20.reuse, R21.reuse, RZ ;  /* 0x00000015140d1210 */ /* 0x0c0fe40007ffe0ff */
[----:B------:R-:W-:Y:S02]  /*0720*/  @P1 IADD3 R12, P2, PT, R20, R21, RZ ;  /* 0x00000015140c1210 */ /* 0x000fe40007f5e0ff */
[----:B------:R-:W2:Y:S02]  /*0730*/  @P1 LDC.64 R2, c[0x0][0x380] ;  /* 0x0000e000ff021b82 */ /* 0x000ea40000000a00 */
[----:B------:R-:W-:-:S06]  /*0740*/  @P1 IADD3.X R14, PT, PT, RZ, RZ, RZ, P2, !PT ;  /* 0x000000ffff0e1210 */ /* 0x000fcc00017fe4ff */
[----:B------:R-:W3:Y:S01]  /*0750*/  LDC.64 R4, c[0x0][0x380] ;  /* 0x0000e000ff047b82 */ /* 0x000ee20000000a00 */
[----:B0-----:R-:W-:-:S04]  /*0760*/  @P1 IMAD.WIDE.U32 R10, R13, 0x4, R10 ;  /* 0x000000040d0a1825 */ /* 0x001fc800078e000a */
[C---:B------:R-:W-:Y:S01]  /*0770*/  @P1 IMAD R13, R21.reuse, R17, R16 ;  /* 0x00000011150d1224 */ /* 0x040fe200078e0210 */
[----:B------:R-:W-:Y:S01]  /*0780*/  @P1 IADD3 R21, PT, PT, R21, 0x2, RZ ;  /* 0x0000000215151810 */ /* 0x000fe20007ffe0ff */
[----:B------:R-:W4:Y:S01]  /*0790*/  @P1 LDG.E R11, desc[UR4][R10.64] ;  /* 0x000000040a0b1981 */ /* 0x000f22000c1e1900 */
[----:B------:R-:W0:Y:S01]  /*07a0*/  LDC.64 R6, c[0x0][0x388] ;  /* 0x0000e200ff067b82 */ /* 0x000e220000000a00 */
[----:B-1----:R-:W-:Y:S01]  /*07b0*/  @P1 IMAD.WIDE R8, R13, 0x4, R8 ;  /* 0x000000040d081825 */ /* 0x002fe200078e0208 */
[----:B------:R-:W-:Y:S02]  /*07c0*/  @!P0 IADD3 R15, PT, PT, R20, R21, RZ ;  /* 0x00000015140f8210 */ /* 0x000fe40007ffe0ff */
[----:B--2---:R-:W-:Y:S01]  /*07d0*/  @P1 LEA R2, P2, R12, R2, 0x2 ;  /* 0x000000020c021211 */ /* 0x004fe200078410ff */
[----:B------:R-:W-:-:S03]  /*07e0*/  @!P0 IMAD R21, R21, R17, R16 ;  /* 0x0000001115158224 */ /* 0x000fc600078e0210 */
[----:B------:R-:W-:Y:S01]  /*07f0*/  @P1 LEA.HI.X R3, R12, R3, R14, 0x2, P2 ;  /* 0x000000030c031211 */ /* 0x000fe200010f140e */
[----:B------:R-:W-:Y:S01]  /*0800*/  @P1 IMAD.WIDE R12, R17, 0x4, R8 ;  /* 0x00000004110c1825 */ /* 0x000fe200078e0208 */
[----:B------:R-:W4:Y:S03]  /*0810*/  @P1 LDG.E R14, desc[UR4][R8.64] ;  /* 0x00000004080e1981 */ /* 0x000f26000c1e1900 */
[----:B---3--:R-:W-:Y:S01]  /*0820*/  @!P0 IMAD.WIDE.U32 R4, R15, 0x4, R4 ;  /* 0x000000040f048825 */ /* 0x008fe200078e0004 */
[----:B------:R-:W2:Y:S04]  /*0830*/  @P1 LDG.E R2, desc[UR4][R2.64+0x4] ;  /* 0x0000040402021981 */ /* 0x000ea8000c1e1900 */
[----:B------:R-:W2:Y:S01]  /*0840*/  @P1 LDG.E R12, desc[UR4][R12.64] ;  /* 0x000000040c0c1981 */ /* 0x000ea2000c1e1900 */
[----:B0-----:R-:W-:-:S03]  /*0850*/  @!P0 IMAD.WIDE R6, R21, 0x4, R6 ;  /* 0x0000000415068825 */ /* 0x001fc600078e0206 */
[----:B------:R-:W3:Y:S04]  /*0860*/  @!P0 LDG.E R5, desc[UR4][R4.64] ;  /* 0x0000000404058981 */ /* 0x000ee8000c1e1900 */
[----:B------:R-:W3:Y:S01]  /*0870*/  @!P0 LDG.E R6, desc[UR4][R6.64] ;  /* 0x0000000406068981 */ /* 0x000ee2000c1e1900 */
[----:B----4-:R-:W-:-:S04]  /*0880*/  @P1 FFMA R11, R11, R14, R24 ;  /* 0x0000000e0b0b1223 */ /* 0x010fc80000000018 */
[----:B--2---:R-:W-:-:S04]  /*0890*/  @P1 FFMA R24, R2, R12, R11 ;  /* 0x0000000c02181223 */ /* 0x004fc8000000000b */
[----:B---3--:R-:W-:-:S07]  /*08a0*/  @!P0 FFMA R24, R5, R6, R24 ;  /* 0x0000000605188223 */ /* 0x008fce0000000018 */
.L_x_0:
[----:B------:R-:W0:Y:S01]  /*08b0*/  LDC.64 R2, c[0x0][0x390] ;  /* 0x0000e400ff027b82 */ /* 0x000e220000000a00 */
[----:B------:R-:W-:-:S04]  /*08c0*/  IMAD R17, R0, R17, R16 ;  /* 0x0000001100117224 */ /* 0x000fc800078e0210 */
[----:B0-----:R-:W-:-:S05]  /*08d0*/  IMAD.WIDE R2, R17, 0x4, R2 ;  /* 0x0000000411027825 */ /* 0x001fca00078e0202 */
[----:B------:R-:W-:Y:S01]  /*08e0*/  STG.E desc[UR4][R2.64], R24 ;  /* 0x0000001802007986 */ /* 0x000fe2000c101904 */
[----:B------:R-:W-:Y:S05]  /*08f0*/  EXIT ;  /* 0x000000000000794d */ /* 0x000fea0003800000 */
.L_x_4:
[----:B------:R-:W-:-:S00]  /*0900*/  BRA `(.L_x_4) ;  /* 0xfffffffc00fc7947 */ /* 0x000fc0000383ffff */
[----:B------:R-:W-:-:S00]  /*0910*/  NOP ;  /* 0x0000000000007918 */ /* 0x000fc00000000000 */
        /* <DEDUP_REMOVED lines=14> */
.L_x_6:


//--------------------- .text._Z21compare_arrays_kernelPfS_S_fi --------------------------
	.section	.text._Z21compare_arrays_kernelPfS_S_fi,"ax",@progbits
	.align	128
        .global         _Z21compare_arrays_kernelPfS_S_fi
        .type           _Z21compare_arrays_kernelPfS_S_fi,@function
        .size           _Z21compare_arrays_kernelPfS_S_fi,(.L_x_7 - _Z21compare_arrays_kernelPfS_S_fi)
        .other          _Z21compare_arrays_kernelPfS_S_fi,@"STO_CUDA_ENTRY STV_DEFAULT"
_Z21compare_arrays_kernelPfS_S_fi:
.text._Z21compare_arrays_kernelPfS_S_fi:
[----:B------:R-:W-:Y:S01]  /*0000*/  LDC R1, c[0x0][0x37c] ;  /* 0x0000df00ff017b82 */ /* 0x000fe20000000800 */
[----:B------:R-:W0:Y:S07]  /*0010*/  S2R R0, SR_TID.X ;  /* 0x0000000000007919 */ /* 0x000e2e0000002100 */
[----:B------:R-:W0:Y:S01]  /*0020*/  S2UR UR4, SR_CTAID.X ;  /* 0x00000000000479c3 */ /* 0x000e220000002500 */
[----:B------:R-:W1:Y:S07]  /*0030*/  LDCU UR5, c[0x0][0x39c] ;  /* 0x00007380ff0577ac */ /* 0x000e6e0008000800 */
[----:B------:R-:W0:Y:S02]  /*0040*/  LDC R7, c[0x0][0x360] ;  /* 0x0000d800ff077b82 */ /* 0x000e240000000800 */
[----:B0-----:R-:W-:-:S05]  /*0050*/  IMAD R7, R7, UR4, R0 ;  /* 0x0000000407077c24 */ /* 0x001fca000f8e0200 */
[----:B-1----:R-:W-:-:S13]  /*0060*/  ISETP.GE.AND P0, PT, R7, UR5, PT ;  /* 0x0000000507007c0c */ /* 0x002fda000bf06270 */
[----:B------:R-:W-:Y:S05]  /*0070*/  @P0 EXIT ;  /* 0x000000000000094d */ /* 0x000fea0003800000 */
[----:B------:R-:W0:Y:S01]  /*0080*/  LDC.64 R2, c[0x0][0x380] ;  /* 0x0000e000ff027b82 */ /* 0x000e220000000a00 */
[----:B------:R-:W1:Y:S01]  /*0090*/  LDCU.64 UR4, c[0x0][0x358] ;  /* 0x00006b00ff0477ac */ /* 0x000e620008000a00 */
[----:B------:R-:W2:Y:S06]  /*00a0*/  LDCU UR6, c[0x0][0x398] ;  /* 0x00007300ff0677ac */ /* 0x000eac0008000800 */
[----:B------:R-:W3:Y:S01]  /*00b0*/  LDC.64 R4, c[0x0][0x388] ;  /* 0x0000e200ff047b82 */ /* 0x000ee20000000a00 */
[----:B0-----:R-:W-:-:S06]  /*00c0*/  IMAD.WIDE R2, R7, 0x4, R2 ;  /* 0x0000000407027825 */ /* 0x001fcc00078e0202 */
[----:B-1----:R-:W4:Y:S01]  /*00d0*/  LDG.E R2, desc[UR4][R2.64] ;  /* 0x0000000402027981 */ /* 0x002f22000c1e1900 */
[----:B---3--:R-:W-:-:S06]  /*00e0*/  IMAD.WIDE R4, R7, 0x4, R4 ;  /* 0x0000000407047825 */ /* 0x008fcc00078e0204 */
[----:B------:R-:W4:Y:S02]  /*00f0*/  LDG.E R5, desc[UR4][R4.64] ;  /* 0x0000000404057981 */ /* 0x000f24000c1e1900 */
[----:B----4-:R-:W-:-:S05]  /*0100*/  FADD R0, R2, -R5 ;  /* 0x8000000502007221 */ /* 0x010fca0000000000 */
[----:B--2---:R-:W-:-:S13]  /*0110*/  FSETP.GT.AND P0, PT, |R0|, UR6, PT ;  /* 0x0000000600007c0b */ /* 0x004fda000bf04200 */
[----:B------:R-:W-:Y:S05]  /*0120*/  @!P0 EXIT ;  /* 0x000000000000894d */ /* 0x000fea0003800000 */
[----:B------:R-:W0:Y:S01]  /*0130*/  LDC.64 R2, c[0x0][0x390] ;  /* 0x0000e400ff027b82 */ /* 0x000e220000000a00 */
[----:B------:R-:W-:-:S05]  /*0140*/  HFMA2 R5, -RZ, RZ, 1.875, 0 ;  /* 0x3f800000ff057431 */ /* 0x000fca00000001ff */
[----:B0-----:R-:W-:Y:S01]  /*0150*/  ATOMG.E.EXCH.STRONG.GPU PT, RZ, desc[UR4][R2.64], R5 ;  /* 0x8000000502ff79a8 */ /* 0x001fe2000c1ef104 */
[----:B------:R-:W-:Y:S05]  /*0160*/  EXIT ;  /* 0x000000000000794d */ /* 0x000fea0003800000 */
.L_x_5:
        /* <DEDUP_REMOVED lines=9> */
.L_x_7:


//--------------------- .nv.shared.reserved.0     --------------------------
	.section	.nv.shared.reserved.0,"aw",@nobits
	.weak		__nv_reservedSMEM_offset_0_alias
	.size		__nv_reservedSMEM_offset_0_alias, 0, 64
	.other		__nv_reservedSMEM_offset_0_alias,@"STO_CUDA_RESERVED_SHARED STV_DEFAULT"
__nv_reservedSMEM_offset_0_alias:
	.zero		0
	.zero		64


//--------------------- .nv.constant0._Z18matmul_cuda_kernelPfS_S_iii --------------------------
	.section	.nv.constant0._Z18matmul_cuda_kernelPfS_S_iii,"a",@progbits
	.sectionflags	@""
	.align	4
.nv.constant0._Z18matmul_cuda_kernelPfS_S_iii:
	.zero		932


//--------------------- .nv.constant0._Z21compare_arrays_kernelPfS_S_fi --------------------------
	.section	.nv.constant0._Z21compare_arrays_kernelPfS_S_fi,"a",@progbits
	.sectionflags	@""
	.align	4
.nv.constant0._Z21compare_arrays_kernelPfS_S_fi:
	.zero		928


//--------------------- SYMBOLS --------------------------

	.type		.nv.reservedSmem.offset0,@object
	.size		.nv.reservedSmem.offset0,0x4
